	.headerflags	@"EF_CUDA_TEXMODE_UNIFIED EF_CUDA_64BIT_ADDRESS EF_CUDA_ACCELERATORS EF_CUDA_SM90 EF_CUDA_VIRTUAL_SM(EF_CUDA_SM90)"
	.elftype	@"ET_EXEC"


//--------------------- .nv.info                  --------------------------
	.section	.nv.info,"",@"SHT_CUDA_INFO"
	.align	4


	//----- nvinfo : EIATTR_REGCOUNT
	.align		4
        /*0000*/ 	.byte	0x04, 0x2f
        /*0002*/ 	.short	(.L_3 - .L_2)
	.align		4
.L_2:
        /*0004*/ 	.word	index@(triton_per_fused__native_batch_norm_legit_no_training_cat_mean_relu_65)
        /*0008*/ 	.word	0x00000020


	//----- nvinfo : EIATTR_MIN_STACK_SIZE
	.align		4
.L_3:
        /*000c*/ 	.byte	0x04, 0x12
        /*000e*/ 	.short	(.L_5 - .L_4)
	.align		4
.L_4:
        /*0010*/ 	.word	index@(triton_per_fused__native_batch_norm_legit_no_training_cat_mean_relu_65)
        /*0014*/ 	.word	0x00000000


	//----- nvinfo : EIATTR_FRAME_SIZE
	.align		4
.L_5:
        /*0018*/ 	.byte	0x04, 0x11
        /*001a*/ 	.short	(.L_7 - .L_6)
	.align		4
.L_6:
        /*001c*/ 	.word	index@(triton_per_fused__native_batch_norm_legit_no_training_cat_mean_relu_65)
        /*0020*/ 	.word	0x00000000


	//----- nvinfo : EIATTR_MIN_STACK_SIZE
	.align		4
.L_7:
        /*0024*/ 	.byte	0x04, 0x12
        /*0026*/ 	.short	(.L_9 - .L_8)
	.align		4
.L_8:
        /*0028*/ 	.word	index@(triton_per_fused__native_batch_norm_legit_no_training_cat_mean_relu_65)
        /*002c*/ 	.word	0x00000000
.L_9:


//--------------------- .nv.info.triton_per_fused__native_batch_norm_legit_no_training_cat_mean_relu_65 --------------------------
	.section	.nv.info.triton_per_fused__native_batch_norm_legit_no_training_cat_mean_relu_65,"",@"SHT_CUDA_INFO"
	.sectionflags	@""
	.align	4


	//----- nvinfo : EIATTR_CUDA_API_VERSION
	.align		4
        /*0000*/ 	.byte	0x04, 0x37
        /*0002*/ 	.short	(.L_11 - .L_10)
.L_10:
        /*0004*/ 	.word	0x0000007c


	//----- nvinfo : EIATTR_KPARAM_INFO
	.align		4
.L_11:
        /*0008*/ 	.byte	0x04, 0x17
        /*000a*/ 	.short	(.L_13 - .L_12)
.L_12:
        /*000c*/ 	.word	0x00000000
        /*0010*/ 	.short	0x0009
        /*0012*/ 	.short	0x0044
        /*0014*/ 	.byte	0x00, 0xf0, 0x11, 0x00


	//----- nvinfo : EIATTR_KPARAM_INFO
	.align		4
.L_13:
        /*0018*/ 	.byte	0x04, 0x17
        /*001a*/ 	.short	(.L_15 - .L_14)
.L_14:
        /*001c*/ 	.word	0x00000000
        /*0020*/ 	.short	0x0008
        /*0022*/ 	.short	0x0040
        /*0024*/ 	.byte	0x00, 0xf0, 0x11, 0x00


	//----- nvinfo : EIATTR_KPARAM_INFO
	.align		4
.L_15:
        /*0028*/ 	.byte	0x04, 0x17
        /*002a*/ 	.short	(.L_17 - .L_16)
.L_16:
        /*002c*/ 	.word	0x00000000
        /*0030*/ 	.short	0x0007
        /*0032*/ 	.short	0x0038
        /*0034*/ 	.byte	0x00, 0xf4, 0x21, 0x00


	//----- nvinfo : EIATTR_KPARAM_INFO
	.align		4
.L_17:
        /*0038*/ 	.byte	0x04, 0x17
        /*003a*/ 	.short	(.L_19 - .L_18)
.L_18:
        /*003c*/ 	.word	0x00000000
        /*0040*/ 	.short	0x0006
        /*0042*/ 	.short	0x0030
        /*0044*/ 	.byte	0x00, 0xf4, 0x21, 0x00


	//----- nvinfo : EIATTR_KPARAM_INFO
	.align		4
.L_19:
        /*0048*/ 	.byte	0x04, 0x17
        /*004a*/ 	.short	(.L_21 - .L_20)
.L_20:
        /*004c*/ 	.word	0x00000000
        /*0050*/ 	.short	0x0005
        /*0052*/ 	.short	0x0028
        /*0054*/ 	.byte	0x00, 0xf4, 0x21, 0x00


	//----- nvinfo : EIATTR_KPARAM_INFO
	.align		4
.L_21:
        /*0058*/ 	.byte	0x04, 0x17
        /*005a*/ 	.short	(.L_23 - .L_22)
.L_22:
        /*005c*/ 	.word	0x00000000
        /*0060*/ 	.short	0x0004
        /*0062*/ 	.short	0x0020
        /*0064*/ 	.byte	0x00, 0xf4, 0x21, 0x00


	//----- nvinfo : EIATTR_KPARAM_INFO
	.align		4
.L_23:
        /*0068*/ 	.byte	0x04, 0x17
        /*006a*/ 	.short	(.L_25 - .L_24)
.L_24:
        /*006c*/ 	.word	0x00000000
        /*0070*/ 	.short	0x0003
        /*0072*/ 	.short	0x0018
        /*0074*/ 	.byte	0x00, 0xf4, 0x21, 0x00


	//----- nvinfo : EIATTR_KPARAM_INFO
	.align		4
.L_25:
        /*0078*/ 	.byte	0x04, 0x17
        /*007a*/ 	.short	(.L_27 - .L_26)
.L_26:
        /*007c*/ 	.word	0x00000000
        /*0080*/ 	.short	0x0002
        /*0082*/ 	.short	0x0010
        /*0084*/ 	.byte	0x00, 0xf4, 0x21, 0x00


	//----- nvinfo : EIATTR_KPARAM_INFO
	.align		4
.L_27:
        /*0088*/ 	.byte	0x04, 0x17
        /*008a*/ 	.short	(.L_29 - .L_28)
.L_28:
        /*008c*/ 	.word	0x00000000
        /*0090*/ 	.short	0x0001
        /*0092*/ 	.short	0x0008
        /*0094*/ 	.byte	0x00, 0xf4, 0x21, 0x00


	//----- nvinfo : EIATTR_KPARAM_INFO
	.align		4
.L_29:
        /*0098*/ 	.byte	0x04, 0x17
        /*009a*/ 	.short	(.L_31 - .L_30)
.L_30:
        /*009c*/ 	.word	0x00000000
        /*00a0*/ 	.short	0x0000
        /*00a2*/ 	.short	0x0000
        /*00a4*/ 	.byte	0x00, 0xf4, 0x21, 0x00


	//----- nvinfo : EIATTR_SPARSE_MMA_MASK
	.align		4
.L_31:
        /*00a8*/ 	.byte	0x03, 0x50
        /*00aa*/ 	.short	0x0000


	//----- nvinfo : EIATTR_MAXREG_COUNT
	.align		4
        /*00ac*/ 	.byte	0x03, 0x1b
        /*00ae*/ 	.short	0x00ff


	//----- nvinfo : EIATTR_COOP_GROUP_MASK_REGIDS
	.align		4
        /*00b0*/ 	.byte	0x04, 0x29
        /*00b2*/ 	.short	(.L_33 - .L_32)


	//   ....[0]....
.L_32:
        /*00b4*/ 	.word	0xffffffff


	//   ....[1]....
        /*00b8*/ 	.word	0xffffffff


	//   ....[2]....
        /*00bc*/ 	.word	0xffffffff


	//   ....[3]....
        /*00c0*/ 	.word	0xffffffff


	//   ....[4]....
        /*00c4*/ 	.word	0xffffffff


	//   ....[5]....
        /*00c8*/ 	.word	0xffffffff


	//   ....[6]....
        /*00cc*/ 	.word	0xffffffff


	//   ....[7]....
        /*00d0*/ 	.word	0xffffffff


	//----- nvinfo : EIATTR_COOP_GROUP_INSTR_OFFSETS
	.align		4
.L_33:
        /*00d4*/ 	.byte	0x04, 0x28
        /*00d6*/ 	.short	(.L_35 - .L_34)


	//   ....[0]....
.L_34:
        /*00d8*/ 	.word	0x00000b10


	//   ....[1]....
        /*00dc*/ 	.word	0x00000b20


	//   ....[2]....
        /*00e0*/ 	.word	0x00000b50


	//   ....[3]....
        /*00e4*/ 	.word	0x00000b60


	//   ....[4]....
        /*00e8*/ 	.word	0x00000b90


	//   ....[5]....
        /*00ec*/ 	.word	0x00000ba0


	//   ....[6]....
        /*00f0*/ 	.word	0x00000bd0


	//   ....[7]....
        /*00f4*/ 	.word	0x00000be0


	//----- nvinfo : EIATTR_EXIT_INSTR_OFFSETS
	.align		4
.L_35:
        /*00f8*/ 	.byte	0x04, 0x1c
        /*00fa*/ 	.short	(.L_37 - .L_36)


	//   ....[0]....
.L_36:
        /*00fc*/ 	.word	0x00000d80


	//   ....[1]....
        /*0100*/ 	.word	0x00000db0


	//----- nvinfo : EIATTR_REQNTID
	.align		4
.L_37:
        /*0104*/ 	.byte	0x04, 0x10
        /*0106*/ 	.short	(.L_39 - .L_38)
.L_38:
        /*0108*/ 	.word	0x00000100
        /*010c*/ 	.word	0x00000001
        /*0110*/ 	.word	0x00000001


	//----- nvinfo : EIATTR_CBANK_PARAM_SIZE
	.align		4
.L_39:
        /*0114*/ 	.byte	0x03, 0x19
        /*0116*/ 	.short	0x0048


	//----- nvinfo : EIATTR_PARAM_CBANK
	.align		4
        /*0118*/ 	.byte	0x04, 0x0a
        /*011a*/ 	.short	(.L_41 - .L_40)
	.align		4
.L_40:
        /*011c*/ 	.word	index@(.nv.constant0.triton_per_fused__native_batch_norm_legit_no_training_cat_mean_relu_65)
        /*0120*/ 	.short	0x0210
        /*0122*/ 	.short	0x0048


	//----- nvinfo : EIATTR_SW_WAR
	.align		4
.L_41:
        /*0124*/ 	.byte	0x04, 0x36
        /*0126*/ 	.short	(.L_43 - .L_42)
.L_42:
        /*0128*/ 	.word	0x00000008
.L_43:


//--------------------- .nv.callgraph             --------------------------
	.section	.nv.callgraph,"",@"SHT_CUDA_CALLGRAPH"
	.align	4
	.sectionentsize	8
	.align		4
        /*0000*/ 	.word	0x00000000
	.align		4
        /*0004*/ 	.word	0xffffffff
	.align		4
        /*0008*/ 	.word	0x00000000
	.align		4
        /*000c*/ 	.word	0xfffffffe
	.align		4
        /*0010*/ 	.word	0x00000000
	.align		4
        /*0014*/ 	.word	0xfffffffd
	.align		4
        /*0018*/ 	.word	0x00000000
	.align		4
        /*001c*/ 	.word	0xfffffffc


//--------------------- .nv.constant4             --------------------------
	.section	.nv.constant4,"a",@progbits
	.align	8
	.align		8
.nv.constant4:
        /*0000*/ 	.dword	_$_str
	.align		8
        /*0008*/ 	.dword	_$_str_$_2


//--------------------- .text.triton_per_fused__native_batch_norm_legit_no_training_cat_mean_relu_65 --------------------------
	.section	.text.triton_per_fused__native_batch_norm_legit_no_training_cat_mean_relu_65,"ax",@progbits
	.sectionflags	@"SHF_BARRIERS=1"
	.align	128
        .global         triton_per_fused__native_batch_norm_legit_no_training_cat_mean_relu_65
        .type           triton_per_fused__native_batch_norm_legit_no_training_cat_mean_relu_65,@function
        .size           triton_per_fused__native_batch_norm_legit_no_training_cat_mean_relu_65,(.L_x_1 - triton_per_fused__native_batch_norm_legit_no_training_cat_mean_relu_65)
        .other          triton_per_fused__native_batch_norm_legit_no_training_cat_mean_relu_65,@"STO_CUDA_ENTRY STV_DEFAULT"
triton_per_fused__native_batch_norm_legit_no_training_cat_mean_relu_65:
.text.triton_per_fused__native_batch_norm_legit_no_training_cat_mean_relu_65:
[----:B------:R-:W0:Y:S01]  /*0000*/  LDC R1, c[0x0][0x28] ;  /* 0x00000a00ff017b82 */ /* 0x000e220000000800 */
[----:B------:R-:W1:Y:S07]  /*0010*/  S2R R0, SR_TID.X ;  /* 0x0000000000007919 */ /* 0x000e6e0000002100 */
[----:B------:R-:W2:Y:S01]  /*0020*/  LDC.64 R6, c[0x0][0x230] ;  /* 0x00008c00ff067b82 */ /* 0x000ea20000000a00 */
[----:B------:R-:W-:Y:S01]  /*0030*/  IMAD.MOV.U32 R22, RZ, RZ, RZ ;  /* 0x000000ffff167224 */ /* 0x000fe200078e00ff */
[----:B------:R-:W-:Y:S01]  /*0040*/  ULDC.64 UR6, c[0x0][0x208] ;  /* 0x0000820000067ab9 */ /* 0x000fe20000000a00 */
[----:B------:R-:W3:Y:S05]  /*0050*/  S2R R21, SR_CTAID.X ;  /* 0x0000000000157919 */ /* 0x000eea0000002500 */
[----:B------:R-:W4:Y:S08]  /*0060*/  LDC.64 R10, c[0x0][0x228] ;  /* 0x00008a00ff0a7b82 */ /* 0x000f300000000a00 */
[----:B------:R-:W5:Y:S01]  /*0070*/  LDC.64 R8, c[0x0][0x238] ;  /* 0x00008e00ff087b82 */ /* 0x000f620000000a00 */
[----:B-1----:R-:W-:Y:S01]  /*0080*/  SHF.R.U32.HI R24, RZ, 0x4, R0 ;  /* 0x00000004ff187819 */ /* 0x002fe20000011600 */
[----:B---3--:R-:W-:-:S03]  /*0090*/  IMAD.SHL.U32 R21, R21, 0x20, RZ ;  /* 0x0000002015157824 */ /* 0x008fc600078e00ff */
[----:B------:R-:W-:-:S04]  /*00a0*/  SGXT.U32 R24, R24, 0x4 ;  /* 0x000000041818781a */ /* 0x000fc80000000000 */
[----:B------:R-:W-:Y:S02]  /*00b0*/  LOP3.LUT R23, R21, R24, RZ, 0xfc, !PT ;  /* 0x0000001815177212 */ /* 0x000fe400078efcff */
[----:B------:R-:W-:Y:S01]  /*00c0*/  LOP3.LUT R25, R21, 0x10, R24, 0xfe, !PT ;  /* 0x0000001015197812 */ /* 0x000fe200078efe18 */
[----:B------:R-:W-:Y:S01]  /*00d0*/  IMAD.MOV.U32 R24, RZ, RZ, RZ ;  /* 0x000000ffff187224 */ /* 0x000fe200078e00ff */
[C---:B------:R-:W-:Y:S01]  /*00e0*/  ISETP.GE.AND P1, PT, R23.reuse, 0x614, PT ;  /* 0x000006141700780c */ /* 0x040fe20003f26270 */
[----:B------:R-:W-:-:S04]  /*00f0*/  IMAD.HI R15, R23, -0x5786e8f7, R22 ;  /* 0xa8791709170f7827 */ /* 0x000fc800078e0216 */
[----:B------:R-:W-:Y:S01]  /*0100*/  IMAD.HI R4, R25, -0x5786e8f7, R24 ;  /* 0xa879170919047827 */ /* 0x000fe200078e0218 */
[----:B------:R-:W-:-:S04]  /*0110*/  SHF.R.U32.HI R2, RZ, 0x1f, R15 ;  /* 0x0000001fff027819 */ /* 0x000fc8000001160f */
[----:B------:R-:W-:Y:S01]  /*0120*/  LEA.HI.SX32 R15, R15, R2, 0x18 ;  /* 0x000000020f0f7211 */ /* 0x000fe200078fc2ff */
[----:B------:R-:W-:Y:S01]  /*0130*/  HFMA2.MMA R2, -RZ, RZ, 0, 0 ;  /* 0x00000000ff027435 */ /* 0x000fe200000001ff */
[----:B------:R-:W-:-:S03]  /*0140*/  SHF.R.U32.HI R3, RZ, 0x1f, R4 ;  /* 0x0000001fff037819 */ /* 0x000fc60000011604 */
[----:B------:R-:W-:Y:S01]  /*0150*/  IMAD R16, R15, -0x185, R23 ;  /* 0xfffffe7b0f107824 */ /* 0x000fe200078e0217 */
[----:B------:R-:W-:-:S03]  /*0160*/  LEA.HI.SX32 R4, R4, R3, 0x18 ;  /* 0x0000000304047211 */ /* 0x000fc600078fc2ff */
[----:B--2---:R-:W-:Y:S01]  /*0170*/  IMAD.WIDE R18, R16, 0x4, R6 ;  /* 0x0000000410127825 */ /* 0x004fe200078e0206 */
[----:B------:R-:W-:-:S04]  /*0180*/  ISETP.GE.AND P2, PT, R25, 0x614, PT ;  /* 0x000006141900780c */ /* 0x000fc80003f46270 */
[----:B------:R1:W2:Y:S01]  /*0190*/  @!P1 LDG.E.EL R2, desc[UR6][R18.64] ;  /* 0x0000000612029981 */ /* 0x0002a2000c2e1900 */
[----:B------:R-:W-:Y:S02]  /*01a0*/  IMAD R12, R4, -0x185, R25 ;  /* 0xfffffe7b040c7824 */ /* 0x000fe400078e0219 */
[----:B------:R-:W-:Y:S02]  /*01b0*/  IMAD.MOV.U32 R3, RZ, RZ, RZ ;  /* 0x000000ffff037224 */ /* 0x000fe400078e00ff */
[----:B------:R-:W-:-:S05]  /*01c0*/  IMAD.WIDE R6, R12, 0x4, R6 ;  /* 0x000000040c067825 */ /* 0x000fca00078e0206 */
[----:B------:R3:W2:Y:S01]  /*01d0*/  @!P2 LDG.E.EL R3, desc[UR6][R6.64] ;  /* 0x000000060603a981 */ /* 0x0006a2000c2e1900 */
[----:B------:R-:W-:Y:S01]  /*01e0*/  IMAD.SHL.U32 R5, R0, 0x4, RZ ;  /* 0x0000000400057824 */ /* 0x000fe200078e00ff */
[----:B------:R-:W-:Y:S01]  /*01f0*/  SHF.L.U32 R20, R16, 0x6, RZ ;  /* 0x0000000610147819 */ /* 0x000fe200000006ff */
[----:B------:R-:W-:Y:S01]  /*0200*/  IMAD.SHL.U32 R14, R12, 0x40, RZ ;  /* 0x000000400c0e7824 */ /* 0x000fe200078e00ff */
[----:B-1----:R-:W-:Y:S01]  /*0210*/  CS2R R18, SRZ ;  /* 0x0000000000127805 */ /* 0x002fe2000001ff00 */
[----:B----4-:R-:W-:Y:S01]  /*0220*/  IMAD.WIDE R28, R16, 0x4, R10 ;  /* 0x00000004101c7825 */ /* 0x010fe200078e020a */
[----:B------:R-:W-:-:S03]  /*0230*/  LOP3.LUT R5, R5, 0x3c, RZ, 0xc0, !PT ;  /* 0x0000003c05057812 */ /* 0x000fc600078ec0ff */
[----:B------:R-:W-:Y:S01]  /*0240*/  IMAD.WIDE R10, R12, 0x4, R10 ;  /* 0x000000040c0a7825 */ /* 0x000fe200078e020a */
[----:B------:R-:W-:Y:S01]  /*0250*/  LOP3.LUT R17, R5, 0xffffa1c0, RZ, 0xfc, !PT ;  /* 0xffffa1c005117812 */ /* 0x000fe200078efcff */
[----:B---3--:R-:W1:Y:S01]  /*0260*/  LDC.64 R6, c[0x0][0x240] ;  /* 0x00009000ff067b82 */ /* 0x008e620000000a00 */
[-C--:B------:R-:W-:Y:S01]  /*0270*/  LOP3.LUT R24, R20, R5.reuse, RZ, 0xfc, !PT ;  /* 0x0000000514187212 */ /* 0x080fe200078efcff */
[----:B------:R3:W4:Y:S01]  /*0280*/  @!P1 LDG.E.EL R22, desc[UR6][R28.64] ;  /* 0x000000061c169981 */ /* 0x000722000c2e1900 */
[----:B------:R-:W-:Y:S01]  /*0290*/  LOP3.LUT R13, R14, R5, RZ, 0xfc, !PT ;  /* 0x000000050e0d7212 */ /* 0x000fe200078efcff */
[----:B------:R-:W-:Y:S01]  /*02a0*/  IMAD.IADD R20, R20, 0x1, R17 ;  /* 0x0000000114147824 */ /* 0x000fe200078e0211 */
[----:B------:R-:W-:Y:S01]  /*02b0*/  IADD3 R5, R14, R17, RZ ;  /* 0x000000110e057210 */ /* 0x000fe20007ffe0ff */
[----:B------:R-:W-:Y:S01]  /*02c0*/  IMAD R27, R15, 0x5e40, R24 ;  /* 0x00005e400f1b7824 */ /* 0x000fe200078e0218 */
[----:B------:R5:W4:Y:S01]  /*02d0*/  @!P2 LDG.E.EL R19, desc[UR6][R10.64] ;  /* 0x000000060a13a981 */ /* 0x000b22000c2e1900 */
[----:B---3--:R-:W3:Y:S01]  /*02e0*/  LDC.64 R28, c[0x0][0x218] ;  /* 0x00008600ff1c7b82 */ /* 0x008ee20000000a00 */
[----:B------:R-:W-:-:S02]  /*02f0*/  IMAD R13, R4, 0x5e40, R13 ;  /* 0x00005e40040d7824 */ /* 0x000fc400078e020d */
[----:B------:R-:W-:Y:S02]  /*0300*/  IMAD R5, R4, 0x300, R5 ;  /* 0x0000030004057824 */ /* 0x000fe400078e0205 */
[----:B------:R-:W-:Y:S02]  /*0310*/  IMAD.MOV.U32 R4, RZ, RZ, 0x3e800000 ;  /* 0x3e800000ff047424 */ /* 0x000fe400078e00ff */
[----:B-----5:R-:W-:-:S04]  /*0320*/  IMAD.WIDE R10, R16, 0x4, R8 ;  /* 0x00000004100a7825 */ /* 0x020fc800078e0208 */
[----:B------:R-:W-:Y:S01]  /*0330*/  IMAD R15, R15, 0x300, R20 ;  /* 0x000003000f0f7824 */ /* 0x000fe200078e0214 */
[----:B------:R1:W5:Y:S01]  /*0340*/  @!P1 LDG.E.EL R18, desc[UR6][R10.64] ;  /* 0x000000060a129981 */ /* 0x000362000c2e1900 */
[----:B------:R-:W-:Y:S01]  /*0350*/  MOV R17, RZ ;  /* 0x000000ff00117202 */ /* 0x000fe20000000f00 */
[----:B-1----:R-:W-:-:S04]  /*0360*/  IMAD.WIDE R10, R16, 0x4, R6 ;  /* 0x00000004100a7825 */ /* 0x002fc800078e0206 */
[----:B------:R-:W-:-:S05]  /*0370*/  IMAD.WIDE R6, R12, 0x4, R6 ;  /* 0x000000040c067825 */ /* 0x000fca00078e0206 */
[----:B------:R3:W4:Y:S01]  /*0380*/  @!P2 LDG.E.EL R17, desc[UR6][R6.64] ;  /* 0x000000060611a981 */ /* 0x000722000c2e1900 */
[C---:B------:R-:W-:Y:S01]  /*0390*/  ISETP.GE.AND P3, PT, R16.reuse, 0x179, PT ;  /* 0x000001791000780c */ /* 0x040fe20003f66270 */
[----:B---3--:R-:W-:Y:S02]  /*03a0*/  IMAD.WIDE R6, R27, 0x4, R28 ;  /* 0x000000041b067825 */ /* 0x008fe400078e021c */
[----:B------:R-:W1:Y:S01]  /*03b0*/  LDC.64 R26, c[0x0][0x220] ;  /* 0x00008800ff1a7b82 */ /* 0x000e620000000a00 */
[----:B------:R-:W-:Y:S01]  /*03c0*/  ISETP.GT.AND P0, PT, R16, 0x178, !P1 ;  /* 0x000001781000780c */ /* 0x000fe20004f04270 */
[----:B------:R-:W-:Y:S01]  /*03d0*/  IMAD.WIDE R8, R12, 0x4, R8 ;  /* 0x000000040c087825 */ /* 0x000fe200078e0208 */
[----:B------:R-:W-:-:S03]  /*03e0*/  ISETP.LT.AND P4, PT, R23, 0x614, !P3 ;  /* 0x000006141700780c */ /* 0x000fc60005f81270 */
[----:B--2---:R-:W-:-:S06]  /*03f0*/  FADD R14, R2, 9.9999997473787516356e-06 ;  /* 0x3727c5ac020e7421 */ /* 0x004fcc0000000000 */
[----:B------:R-:W2:Y:S01]  /*0400*/  MUFU.SQRT R14, R14 ;  /* 0x0000000e000e7308 */ /* 0x000ea20000002000 */
[----:B------:R-:W-:-:S07]  /*0410*/  FADD R24, R3, 9.9999997473787516356e-06 ;  /* 0x3727c5ac03187421 */ /* 0x000fce0000000000 */
[----:B------:R-:W3:Y:S01]  /*0420*/  MUFU.SQRT R24, R24 ;  /* 0x0000001800187308 */ /* 0x000ee20000002000 */
[C---:B--2---:R-:W-:Y:S02]  /*0430*/  FSETP.GT.AND P6, PT, R14.reuse, 8.50705917302346158658e+37, PT ;  /* 0x7e8000000e00780b */ /* 0x044fe40003fc4000 */
[----:B------:R-:W-:Y:S02]  /*0440*/  FSETP.GEU.AND P5, PT, R14, 1.175494350822287508e-38, PT ;  /* 0x008000000e00780b */ /* 0x000fe40003fae000 */
[----:B------:R-:W-:-:S09]  /*0450*/  FSEL R20, R4, 1, P6 ;  /* 0x3f80000004147808 */ /* 0x000fd20003000000 */
[----:B------:R-:W-:Y:S01]  /*0460*/  @P6 FMUL R14, R14, 0.25 ;  /* 0x3e8000000e0e6820 */ /* 0x000fe20000400000 */
[----:B---3--:R-:W-:Y:S01]  /*0470*/  FSETP.GT.AND P6, PT, R24, 8.50705917302346158658e+37, PT ;  /* 0x7e8000001800780b */ /* 0x008fe20003fc4000 */
[----:B------:R-:W-:Y:S02]  /*0480*/  @!P5 FMUL R20, R20, 16777216 ;  /* 0x4b8000001414d820 */ /* 0x000fe40000400000 */
[----:B------:R-:W-:Y:S01]  /*0490*/  @!P5 FMUL R14, R14, 16777216 ;  /* 0x4b8000000e0ed820 */ /* 0x000fe20000400000 */
[----:B------:R-:W-:-:S09]  /*04a0*/  FSETP.GEU.AND P5, PT, R24, 1.175494350822287508e-38, PT ;  /* 0x008000001800780b */ /* 0x000fd20003fae000 */
[----:B------:R-:W-:Y:S01]  /*04b0*/  @P6 FMUL R24, R24, 0.25 ;  /* 0x3e80000018186820 */ /* 0x000fe20000400000 */
[----:B------:R-:W2:Y:S03]  /*04c0*/  MUFU.RCP R14, R14 ;  /* 0x0000000e000e7308 */ /* 0x000ea60000001000 */
[----:B------:R-:W-:Y:S01]  /*04d0*/  @!P5 FMUL R24, R24, 16777216 ;  /* 0x4b8000001818d820 */ /* 0x000fe20000400000 */
[----:B------:R-:W-:Y:S02]  /*04e0*/  IMAD.MOV.U32 R2, RZ, RZ, RZ ;  /* 0x000000ffff027224 */ /* 0x000fe400078e00ff */
[----:B------:R-:W-:Y:S02]  /*04f0*/  IMAD.MOV.U32 R3, RZ, RZ, RZ ;  /* 0x000000ffff037224 */ /* 0x000fe400078e00ff */
[----:B------:R-:W3:Y:S01]  /*0500*/  MUFU.RCP R16, R24 ;  /* 0x0000001800107308 */ /* 0x000ee20000001000 */
[----:B------:R-:W-:Y:S01]  /*0510*/  FSEL R4, R4, 1, P6 ;  /* 0x3f80000004047808 */ /* 0x000fe20003000000 */
[----:B------:R1:W4:Y:S04]  /*0520*/  @!P2 LDG.E.EL R2, desc[UR6][R8.64] ;  /* 0x000000060802a981 */ /* 0x000328000c2e1900 */
[----:B------:R3:W5:Y:S01]  /*0530*/  @!P1 LDG.E.EL R3, desc[UR6][R10.64] ;  /* 0x000000060a039981 */ /* 0x000762000c2e1900 */
[----:B------:R-:W-:Y:S01]  /*0540*/  @!P5 FMUL R4, R4, 16777216 ;  /* 0x4b8000000404d820 */ /* 0x000fe20000400000 */
[----:B--2---:R-:W-:Y:S01]  /*0550*/  FMUL R20, R14, R20 ;  /* 0x000000140e147220 */ /* 0x004fe20000400000 */
[----:B01----:R-:W-:-:S02]  /*0560*/  CS2R R8, SRZ ;  /* 0x0000000000087805 */ /* 0x003fc4000001ff00 */
[----:B---3--:R-:W-:Y:S01]  /*0570*/  CS2R R10, SRZ ;  /* 0x00000000000a7805 */ /* 0x008fe2000001ff00 */
[----:B------:R-:W-:-:S04]  /*0580*/  IMAD.WIDE R14, R15, 0x4, R26 ;  /* 0x000000040f0e7825 */ /* 0x000fc800078e021a */
[----:B------:R-:W-:Y:S01]  /*0590*/  FMUL R16, R16, R4 ;  /* 0x0000000410107220 */ /* 0x000fe20000400000 */
[----:B------:R-:W-:Y:S01]  /*05a0*/  IMAD.WIDE R26, R5, 0x4, R26 ;  /* 0x00000004051a7825 */ /* 0x000fe200078e021a */
[----:B------:R0:W2:Y:S01]  /*05b0*/  @P4 LDG.E.128 R8, desc[UR6][R6.64] ;  /* 0x0000000606084981 */ /* 0x0000a2000c1e1d00 */
[----:B------:R-:W-:Y:S02]  /*05c0*/  CS2R R4, SRZ ;  /* 0x0000000000047805 */ /* 0x000fe4000001ff00 */
[----:B0-----:R-:W-:-:S06]  /*05d0*/  CS2R R6, SRZ ;  /* 0x0000000000067805 */ /* 0x001fcc000001ff00 */
[----:B------:R0:W3:Y:S01]  /*05e0*/  @P0 LDG.E.128 R4, desc[UR6][R14.64] ;  /* 0x000000060e040981 */ /* 0x0000e2000c1e1d00 */
[----:B------:R-:W-:Y:S01]  /*05f0*/  ISETP.GE.AND P5, PT, R12, 0x179, PT ;  /* 0x000001790c00780c */ /* 0x000fe20003fa6270 */
[----:B------:R-:W-:-:S03]  /*0600*/  IMAD.WIDE R28, R13, 0x4, R28 ;  /* 0x000000040d1c7825 */ /* 0x000fc600078e021c */
[----:B------:R-:W-:Y:S02]  /*0610*/  ISETP.LT.AND P6, PT, R25, 0x614, !P5 ;  /* 0x000006141900780c */ /* 0x000fe40006fc1270 */
[----:B0-----:R-:W-:Y:S02]  /*0620*/  CS2R R14, SRZ ;  /* 0x00000000000e7805 */ /* 0x001fe4000001ff00 */
[----:B--2---:R-:W-:Y:S02]  /*0630*/  SEL R8, R8, RZ, P4 ;  /* 0x000000ff08087207 */ /* 0x004fe40002000000 */
[----:B------:R-:W-:Y:S02]  /*0640*/  SEL R9, R9, RZ, P4 ;  /* 0x000000ff09097207 */ /* 0x000fe40002000000 */
[----:B------:R-:W-:Y:S02]  /*0650*/  SEL R10, R10, RZ, P4 ;  /* 0x000000ff0a0a7207 */ /* 0x000fe40002000000 */
[----:B------:R-:W-:-:S02]  /*0660*/  SEL R11, R11, RZ, P4 ;  /* 0x000000ff0b0b7207 */ /* 0x000fc40002000000 */
[----:B------:R-:W-:Y:S02]  /*0670*/  ISETP.GT.AND P4, PT, R12, 0x178, !P2 ;  /* 0x000001780c00780c */ /* 0x000fe40005784270 */
[----:B---3--:R-:W-:Y:S02]  /*0680*/  SEL R13, R4, RZ, P0 ;  /* 0x000000ff040d7207 */ /* 0x008fe40000000000 */
[----:B------:R-:W-:Y:S02]  /*0690*/  SEL R24, R5, RZ, P0 ;  /* 0x000000ff05187207 */ /* 0x000fe40000000000 */
[----:B------:R-:W-:Y:S02]  /*06a0*/  SEL R4, R8, R13, !P3 ;  /* 0x0000000d08047207 */ /* 0x000fe40005800000 */
[----:B------:R-:W-:Y:S02]  /*06b0*/  SEL R5, R9, R24, !P3 ;  /* 0x0000001809057207 */ /* 0x000fe40005800000 */
[----:B------:R-:W-:-:S02]  /*06c0*/  SEL R9, R6, RZ, P0 ;  /* 0x000000ff06097207 */ /* 0x000fc40000000000 */
[----:B------:R-:W-:Y:S02]  /*06d0*/  SEL R8, R7, RZ, P0 ;  /* 0x000000ff07087207 */ /* 0x000fe40000000000 */
[----:B------:R-:W-:Y:S02]  /*06e0*/  CS2R R12, SRZ ;  /* 0x00000000000c7805 */ /* 0x000fe4000001ff00 */
[----:B------:R-:W-:Y:S02]  /*06f0*/  SEL R6, R10, R9, !P3 ;  /* 0x000000090a067207 */ /* 0x000fe40005800000 */
[----:B------:R-:W-:Y:S02]  /*0700*/  SEL R7, R11, R8, !P3 ;  /* 0x000000080b077207 */ /* 0x000fe40005800000 */
[----:B------:R-:W-:Y:S02]  /*0710*/  CS2R R8, SRZ ;  /* 0x0000000000087805 */ /* 0x000fe4000001ff00 */
[----:B------:R-:W-:Y:S01]  /*0720*/  CS2R R10, SRZ ;  /* 0x00000000000a7805 */ /* 0x000fe2000001ff00 */
[----:B------:R0:W2:Y:S05]  /*0730*/  @P6 LDG.E.128 R12, desc[UR6][R28.64] ;  /* 0x000000061c0c6981 */ /* 0x0000aa000c1e1d00 */
[----:B------:R-:W3:Y:S01]  /*0740*/  @P4 LDG.E.128 R8, desc[UR6][R26.64] ;  /* 0x000000061a084981 */ /* 0x000ee2000c1e1d00 */
[--C-:B----4-:R-:W-:Y:S01]  /*0750*/  FADD R24, R7, -R22.reuse ;  /* 0x8000001607187221 */ /* 0x110fe20000000000 */
[--C-:B0-----:R-:W-:Y:S01]  /*0760*/  FADD R29, R6, -R22.reuse ;  /* 0x80000016061d7221 */ /* 0x101fe20000000000 */
[----:B------:R-:W-:-:S04]  /*0770*/  FADD R28, R4, -R22 ;  /* 0x80000016041c7221 */ /* 0x000fc80000000000 */
[----:B------:R-:W-:-:S04]  /*0780*/  FMUL R28, R20, R28 ;  /* 0x0000001c141c7220 */ /* 0x000fc80000400000 */
[----:B-----5:R-:W-:-:S05]  /*0790*/  FFMA R28, R28, R18, R3 ;  /* 0x000000121c1c7223 */ /* 0x020fca0000000003 */
[----:B------:R-:W-:Y:S01]  /*07a0*/  FSETP.GEU.AND P3, PT, R28, RZ, PT ;  /* 0x000000ff1c00720b */ /* 0x000fe20003f6e000 */
[----:B------:R-:W0:Y:S01]  /*07b0*/  S2UR UR5, SR_CgaCtaId ;  /* 0x00000000000579c3 */ /* 0x000e220000008800 */
[----:B------:R-:W-:Y:S02]  /*07c0*/  UMOV UR4, 0x400 ;  /* 0x0000040000047882 */ /* 0x000fe40000000000 */
[----:B0-----:R-:W-:Y:S01]  /*07d0*/  UPRMT UR4, UR5, 0x654, UR4 ;  /* 0x0000065405047896 */ /* 0x001fe20008000004 */
[----:B------:R-:W-:Y:S02]  /*07e0*/  LOP3.LUT R21, R21, 0x1f, R0, 0xf8, !PT ;  /* 0x0000001f15157812 */ /* 0x000fe400078ef800 */
[----:B--2---:R-:W-:Y:S02]  /*07f0*/  SEL R12, R12, RZ, P6 ;  /* 0x000000ff0c0c7207 */ /* 0x004fe40003000000 */
[----:B---3--:R-:W-:Y:S01]  /*0800*/  @P5 SEL R12, R8, RZ, P4 ;  /* 0x000000ff080c5207 */ /* 0x008fe20002000000 */
[----:B------:R-:W-:Y:S01]  /*0810*/  FADD R8, R5, -R22 ;  /* 0x8000001605087221 */ /* 0x000fe20000000000 */
[----:B------:R-:W-:Y:S01]  /*0820*/  SEL R13, R13, RZ, P6 ;  /* 0x000000ff0d0d7207 */ /* 0x000fe20003000000 */
[C---:B------:R-:W-:Y:S01]  /*0830*/  FMUL R22, R20.reuse, R24 ;  /* 0x0000001814167220 */ /* 0x040fe20000400000 */
[C---:B------:R-:W-:Y:S01]  /*0840*/  FMUL R24, R20.reuse, R29 ;  /* 0x0000001d14187220 */ /* 0x040fe20000400000 */
[----:B------:R-:W-:Y:S01]  /*0850*/  FMUL R8, R20, R8 ;  /* 0x0000000814087220 */ /* 0x000fe20000400000 */
[----:B------:R-:W-:Y:S01]  /*0860*/  @P5 SEL R13, R9, RZ, P4 ;  /* 0x000000ff090d5207 */ /* 0x000fe20002000000 */
[-CC-:B------:R-:W-:Y:S01]  /*0870*/  FFMA R22, R22, R18.reuse, R3.reuse ;  /* 0x0000001216167223 */ /* 0x180fe20000000003 */
[----:B------:R-:W-:Y:S01]  /*0880*/  SEL R14, R14, RZ, P6 ;  /* 0x000000ff0e0e7207 */ /* 0x000fe20003000000 */
[-CC-:B------:R-:W-:Y:S01]  /*0890*/  FFMA R8, R8, R18.reuse, R3.reuse ;  /* 0x0000001208087223 */ /* 0x180fe20000000003 */
[----:B------:R-:W-:Y:S01]  /*08a0*/  FFMA R24, R24, R18, R3 ;  /* 0x0000001218187223 */ /* 0x000fe20000000003 */
[----:B------:R-:W-:Y:S01]  /*08b0*/  @P5 SEL R14, R10, RZ, P4 ;  /* 0x000000ff0a0e5207 */ /* 0x000fe20002000000 */
[--C-:B------:R-:W-:Y:S01]  /*08c0*/  FADD R9, R13, -R19.reuse ;  /* 0x800000130d097221 */ /* 0x100fe20000000000 */
[----:B------:R-:W-:Y:S01]  /*08d0*/  FADD R3, R12, -R19 ;  /* 0x800000130c037221 */ /* 0x000fe20000000000 */
[----:B------:R-:W-:-:S02]  /*08e0*/  SEL R15, R15, RZ, P6 ;  /* 0x000000ff0f0f7207 */ /* 0x000fc40003000000 */
[----:B------:R-:W-:Y:S01]  /*08f0*/  @P5 SEL R15, R11, RZ, P4 ;  /* 0x000000ff0b0f5207 */ /* 0x000fe20002000000 */
[C---:B------:R-:W-:Y:S01]  /*0900*/  FMUL R10, R16.reuse, R9 ;  /* 0x00000009100a7220 */ /* 0x040fe20000400000 */
[----:B------:R-:W-:Y:S01]  /*0910*/  FMUL R18, R16, R3 ;  /* 0x0000000310127220 */ /* 0x000fe20000400000 */
[----:B------:R-:W-:Y:S01]  /*0920*/  FADD R11, R14, -R19 ;  /* 0x800000130e0b7221 */ /* 0x000fe20000000000 */
[----:B------:R-:W-:Y:S01]  /*0930*/  FSETP.GEU.AND P0, PT, R8, RZ, PT ;  /* 0x000000ff0800720b */ /* 0x000fe20003f0e000 */
[-CC-:B------:R-:W-:Y:S01]  /*0940*/  FFMA R3, R10, R2.reuse, R17.reuse ;  /* 0x000000020a037223 */ /* 0x180fe20000000011 */
[-C--:B------:R-:W-:Y:S01]  /*0950*/  FFMA R9, R18, R2.reuse, R17 ;  /* 0x0000000212097223 */ /* 0x080fe20000000011 */
[----:B------:R-:W-:Y:S01]  /*0960*/  FADD R19, R15, -R19 ;  /* 0x800000130f137221 */ /* 0x000fe20000000000 */
[----:B------:R-:W-:Y:S01]  /*0970*/  FMUL R10, R16, R11 ;  /* 0x0000000b100a7220 */ /* 0x000fe20000400000 */
[----:B------:R-:W-:Y:S02]  /*0980*/  FSEL R27, R8, RZ, P0 ;  /* 0x000000ff081b7208 */ /* 0x000fe40000000000 */
[----:B------:R-:W-:Y:S01]  /*0990*/  FSEL R8, R28, RZ, P3 ;  /* 0x000000ff1c087208 */ /* 0x000fe20001800000 */
[----:B------:R-:W-:Y:S01]  /*09a0*/  FMUL R16, R16, R19 ;  /* 0x0000001310107220 */ /* 0x000fe20000400000 */
[----:B------:R-:W-:Y:S01]  /*09b0*/  FSETP.GEU.AND P3, PT, R9, RZ, PT ;  /* 0x000000ff0900720b */ /* 0x000fe20003f6e000 */
[-CC-:B------:R-:W-:Y:S01]  /*09c0*/  FFMA R10, R10, R2.reuse, R17.reuse ;  /* 0x000000020a0a7223 */ /* 0x180fe20000000011 */
[----:B------:R-:W-:Y:S01]  /*09d0*/  FSETP.GEU.AND P0, PT, R3, RZ, PT ;  /* 0x000000ff0300720b */ /* 0x000fe20003f0e000 */
[----:B------:R-:W-:Y:S01]  /*09e0*/  FFMA R16, R16, R2, R17 ;  /* 0x0000000210107223 */ /* 0x000fe20000000011 */
[----:B------:R-:W-:-:S02]  /*09f0*/  FSEL R9, R9, RZ, P3 ;  /* 0x000000ff09097208 */ /* 0x000fc40001800000 */
[----:B------:R-:W-:Y:S02]  /*0a00*/  FSETP.GEU.AND P5, PT, R24, RZ, PT ;  /* 0x000000ff1800720b */ /* 0x000fe40003fae000 */
[----:B------:R-:W-:Y:S02]  /*0a10*/  FSEL R18, R3, RZ, P0 ;  /* 0x000000ff03127208 */ /* 0x000fe40000000000 */
[----:B------:R-:W-:Y:S01]  /*0a20*/  FSETP.GEU.AND P3, PT, R10, RZ, PT ;  /* 0x000000ff0a00720b */ /* 0x000fe20003f6e000 */
[----:B------:R-:W-:Y:S01]  /*0a30*/  FADD R8, R8, R27 ;  /* 0x0000001b08087221 */ /* 0x000fe20000000000 */
[----:B------:R-:W-:Y:S01]  /*0a40*/  FSETP.GEU.AND P4, PT, R22, RZ, PT ;  /* 0x000000ff1600720b */ /* 0x000fe20003f8e000 */
[----:B------:R-:W-:Y:S01]  /*0a50*/  FADD R9, R9, R18 ;  /* 0x0000001209097221 */ /* 0x000fe20000000000 */
[----:B------:R-:W-:Y:S02]  /*0a60*/  FSEL R3, R24, RZ, P5 ;  /* 0x000000ff18037208 */ /* 0x000fe40002800000 */
[----:B------:R-:W-:-:S02]  /*0a70*/  FSETP.GEU.AND P0, PT, R16, RZ, PT ;  /* 0x000000ff1000720b */ /* 0x000fc40003f0e000 */
[----:B------:R-:W-:Y:S01]  /*0a80*/  FSEL R10, R10, RZ, P3 ;  /* 0x000000ff0a0a7208 */ /* 0x000fe20001800000 */
[----:B------:R-:W-:Y:S01]  /*0a90*/  FADD R3, R3, R8 ;  /* 0x0000000803037221 */ /* 0x000fe20000000000 */
[----:B------:R-:W-:Y:S02]  /*0aa0*/  FSEL R22, R22, RZ, P4 ;  /* 0x000000ff16167208 */ /* 0x000fe40002000000 */
[----:B------:R-:W-:Y:S01]  /*0ab0*/  FSEL R16, R16, RZ, P0 ;  /* 0x000000ff10107208 */ /* 0x000fe20000000000 */
[----:B------:R-:W-:Y:S02]  /*0ac0*/  FADD R9, R10, R9 ;  /* 0x000000090a097221 */ /* 0x000fe40000000000 */
[----:B------:R-:W-:Y:S02]  /*0ad0*/  FADD R3, R22, R3 ;  /* 0x0000000316037221 */ /* 0x000fe40000000000 */
[----:B------:R-:W-:-:S03]  /*0ae0*/  FADD R9, R16, R9 ;  /* 0x0000000910097221 */ /* 0x000fc60000000000 */
[----:B------:R-:W-:Y:S02]  /*0af0*/  FSEL R3, R3, RZ, !P1 ;  /* 0x000000ff03037208 */ /* 0x000fe40004800000 */
[----:B------:R-:W-:-:S03]  /*0b00*/  FSEL R9, R9, RZ, !P2 ;  /* 0x000000ff09097208 */ /* 0x000fc60005000000 */
[----:B------:R-:W0:Y:S04]  /*0b10*/  SHFL.BFLY PT, R2, R3, 0x8, 0x1f ;  /* 0x0d001f0003027f89 */ /* 0x000e2800000e0000 */
[----:B------:R-:W1:Y:S01]  /*0b20*/  SHFL.BFLY PT, R8, R9, 0x8, 0x1f ;  /* 0x0d001f0009087f89 */ /* 0x000e6200000e0000 */
[----:B0-----:R-:W-:Y:S01]  /*0b30*/  FADD R2, R3, R2 ;  /* 0x0000000203027221 */ /* 0x001fe20000000000 */
[----:B-1----:R-:W-:-:S04]  /*0b40*/  FADD R10, R9, R8 ;  /* 0x00000008090a7221 */ /* 0x002fc80000000000 */
        /* <DEDUP_REMOVED lines=10> */
[----:B------:R-:W-:-:S04]  /*0bf0*/  SHF.R.U32.HI R18, RZ, 0x4, R0 ;  /* 0x00000004ff127819 */ /* 0x000fc80000011600 */
[----:B------:R-:W-:-:S04]  /*0c00*/  SGXT.U32 R18, R18, 0x4 ;  /* 0x000000041212781a */ /* 0x000fc80000000000 */
[----:B------:R-:W-:Y:S01]  /*0c10*/  LEA R18, R18, UR4, 0x2 ;  /* 0x0000000412127c11 */ /* 0x000fe2000f8e10ff */
[----:B0-----:R-:W-:Y:S01]  /*0c20*/  FADD R11, R8, R3 ;  /* 0x00000003080b7221 */ /* 0x001fe20000000000 */
[----:B------:R-:W-:Y:S01]  /*0c30*/  LOP3.LUT R10, R0, 0x1f, RZ, 0xc0, !PT ;  /* 0x0000001f000a7812 */ /* 0x000fe200078ec0ff */
[----:B------:R-:W0:Y:S01]  /*0c40*/  LDC.64 R2, c[0x0][0x210] ;  /* 0x00008400ff027b82 */ /* 0x000e220000000a00 */
[----:B-1----:R-:W-:Y:S02]  /*0c50*/  FADD R17, R16, R9 ;  /* 0x0000000910117221 */ /* 0x002fe40000000000 */
[----:B------:R-:W-:Y:S05]  /*0c60*/  STS [R18], R11 ;  /* 0x0000000b12007388 */ /* 0x000fea0000000800 */
[----:B------:R-:W1:Y:S01]  /*0c70*/  LDC.64 R8, c[0x0][0x248] ;  /* 0x00009200ff087b82 */ /* 0x000e620000000a00 */
[----:B------:R1:W-:Y:S01]  /*0c80*/  STS [R18+0x40], R17 ;  /* 0x0000401112007388 */ /* 0x0003e20000000800 */
[----:B------:R-:W-:-:S05]  /*0c90*/  IMAD.SHL.U32 R16, R0, 0x4, RZ ;  /* 0x0000000400107824 */ /* 0x000fca00078e00ff */
[----:B------:R-:W-:-:S04]  /*0ca0*/  LOP3.LUT R19, R16, 0x3c, RZ, 0xc0, !PT ;  /* 0x0000003c10137812 */ /* 0x000fc800078ec0ff */
[----:B------:R-:W-:Y:S01]  /*0cb0*/  LEA R23, R23, R19, 0x6 ;  /* 0x0000001317177211 */ /* 0x000fe200078e30ff */
[----:B------:R-:W-:Y:S01]  /*0cc0*/  IMAD R25, R25, 0x40, R19 ;  /* 0x0000004019197824 */ /* 0x000fe200078e0213 */
[----:B------:R-:W-:Y:S01]  /*0cd0*/  LEA R10, R10, UR4, 0x2 ;  /* 0x000000040a0a7c11 */ /* 0x000fe2000f8e10ff */
[----:B------:R-:W-:Y:S02]  /*0ce0*/  BAR.SYNC.DEFER_BLOCKING 0x0 ;  /* 0x0000000000007b1d */ /* 0x000fe40000010000 */
[----:B-1----:R-:W-:-:S04]  /*0cf0*/  IMAD.WIDE R16, R23, 0x4, R8 ;  /* 0x0000000417107825 */ /* 0x002fc800078e0208 */
[----:B------:R-:W-:Y:S01]  /*0d00*/  IMAD.WIDE R8, R25, 0x4, R8 ;  /* 0x0000000419087825 */ /* 0x000fe200078e0208 */
[----:B------:R-:W-:Y:S01]  /*0d10*/  LOP3.LUT P0, RZ, R0, 0xe0, RZ, 0xc0, !PT ;  /* 0x000000e000ff7812 */ /* 0x000fe2000780c0ff */
[----:B------:R1:W-:Y:S04]  /*0d20*/  @!P1 STG.E.128 desc[UR6][R16.64], R4 ;  /* 0x0000000410009986 */ /* 0x0003e8000c101d06 */
[----:B------:R-:W2:Y:S04]  /*0d30*/  LDS R10, [R10] ;  /* 0x000000000a0a7984 */ /* 0x000ea80000000800 */
[----:B------:R1:W-:Y:S01]  /*0d40*/  @!P2 STG.E.128 desc[UR6][R8.64], R12 ;  /* 0x0000000c0800a986 */ /* 0x0003e2000c101d06 */
[----:B------:R-:W-:Y:S01]  /*0d50*/  BAR.SYNC.DEFER_BLOCKING 0x0 ;  /* 0x0000000000007b1d */ /* 0x000fe20000010000 */
[C---:B------:R-:W-:Y:S01]  /*0d60*/  ISETP.LT.AND P0, PT, R21.reuse, 0x614, !P0 ;  /* 0x000006141500780c */ /* 0x040fe20004701270 */
[----:B0-----:R-:W-:-:S12]  /*0d70*/  IMAD.WIDE R2, R21, 0x4, R2 ;  /* 0x0000000415027825 */ /* 0x001fd800078e0202 */
[----:B-1----:R-:W-:Y:S05]  /*0d80*/  @!P0 EXIT ;  /* 0x000000000000894d */ /* 0x002fea0003800000 */
[----:B--2---:R-:W-:-:S05]  /*0d90*/  FMUL R5, R10, 0.015625 ;  /* 0x3c8000000a057820 */ /* 0x004fca0000400000 */
[----:B------:R-:W-:Y:S01]  /*0da0*/  STG.E desc[UR6][R2.64], R5 ;  /* 0x0000000502007986 */ /* 0x000fe2000c101906 */
[----:B------:R-:W-:Y:S05]  /*0db0*/  EXIT ;  /* 0x000000000000794d */ /* 0x000fea0003800000 */
.L_x_0:
[----:B------:R-:W-:-:S00]  /*0dc0*/  BRA `(.L_x_0) ;  /* 0xfffffffc00fc7947 */ /* 0x000fc0000383ffff */
[----:B------:R-:W-:-:S00]  /*0dd0*/  NOP ;  /* 0x0000000000007918 */ /* 0x000fc00000000000 */
        /* <DEDUP_REMOVED lines=10> */
.L_x_1:


//--------------------- .nv.global.init           --------------------------
	.section	.nv.global.init,"aw",@progbits
.nv.global.init:
	.type		_$_str,@object
	.size		_$_str,(_$_str_$_2 - _$_str)
_$_str:
        /*0000*/ 	.byte	0x5f, 0x5f, 0x43, 0x55, 0x44, 0x41, 0x5f, 0x46, 0x54, 0x5a, 0x00
	.type		_$_str_$_2,@object
	.size		_$_str_$_2,(.L_1 - _$_str_$_2)
_$_str_$_2:
        /*000b*/ 	.byte	0x5f, 0x5f, 0x43, 0x55, 0x44, 0x41, 0x5f, 0x50, 0x52, 0x45, 0x43, 0x5f, 0x53, 0x51, 0x52, 0x54
        /*001b*/ 	.byte	0x00
.L_1:


//--------------------- .nv.shared.triton_per_fused__native_batch_norm_legit_no_training_cat_mean_relu_65 --------------------------
	.section	.nv.shared.triton_per_fused__native_batch_norm_legit_no_training_cat_mean_relu_65,"aw",@nobits
	.sectionflags	@""
	.align	16
	.zero		1024


//--------------------- .nv.constant0.triton_per_fused__native_batch_norm_legit_no_training_cat_mean_relu_65 --------------------------
	.section	.nv.constant0.triton_per_fused__native_batch_norm_legit_no_training_cat_mean_relu_65,"a",@progbits
	.sectionflags	@""
	.align	4
.nv.constant0.triton_per_fused__native_batch_norm_legit_no_training_cat_mean_relu_65:
	.zero		600
